//
// Generated by NVIDIA NVVM Compiler
//
// Compiler Build ID: CL-36424714
// Cuda compilation tools, release 13.0, V13.0.88
// Based on NVVM 20.0.0
//

.version 9.0
.target sm_100
.address_size 64

	// .globl	activation

.visible .entry activation(
	.param .u64 .ptr .align 1 activation_param_0,
	.param .u32 activation_param_1,
	.param .u32 activation_param_2
)
{
	.reg .pred 	%p<10>;
	.reg .b32 	%r<18>;
	.reg .b32 	%f<40>;
	.reg .b64 	%rd<5>;
	.reg .b64 	%fd<3>;

	ld.param.u64 	%rd2, [activation_param_0];
	ld.param.u32 	%r4, [activation_param_1];
	ld.param.u32 	%r5, [activation_param_2];
	mov.u32 	%r6, %ctaid.y;
	mov.u32 	%r7, %ntid.y;
	mov.u32 	%r8, %tid.y;
	mad.lo.s32 	%r1, %r6, %r7, %r8;
	mov.u32 	%r9, %ctaid.x;
	mov.u32 	%r10, %ntid.x;
	mov.u32 	%r11, %tid.x;
	mad.lo.s32 	%r2, %r9, %r10, %r11;
	max.s32 	%r12, %r1, %r2;
	setp.ge.s32 	%p1, %r12, %r4;
	@%p1 bra 	$L__BB0_12;
	mad.lo.s32 	%r3, %r4, %r1, %r2;
	mul.lo.s32 	%r13, %r4, %r4;
	setp.ge.s32 	%p2, %r3, %r13;
	@%p2 bra 	$L__BB0_12;
	cvta.to.global.u64 	%rd3, %rd2;
	mul.wide.s32 	%rd4, %r3, 4;
	add.s64 	%rd1, %rd3, %rd4;
	ld.global.f32 	%f1, [%rd1];
	mov.f32 	%f39, 0f00000000;
	setp.gt.s32 	%p3, %r5, 1;
	@%p3 bra 	$L__BB0_6;
	setp.eq.s32 	%p6, %r5, 0;
	@%p6 bra 	$L__BB0_9;
	setp.eq.s32 	%p7, %r5, 1;
	@%p7 bra 	$L__BB0_5;
	bra.uni 	$L__BB0_11;
$L__BB0_5:
	cvt.f64.f32 	%fd1, %f1;
	mul.f64 	%fd2, %fd1, 0d3FFB3B645A1CAC08;
	cvt.rn.f32.f64 	%f24, %fd2;
	fma.rn.f32 	%f25, %f24, 0fBBBB989D, 0f3F000000;
	cvt.sat.f32.f32 	%f26, %f25;
	mov.f32 	%f27, 0f4B400001;
	mov.f32 	%f28, 0f437C0000;
	fma.rm.f32 	%f29, %f26, %f28, %f27;
	add.f32 	%f30, %f29, 0fCB40007F;
	neg.f32 	%f31, %f30;
	fma.rn.f32 	%f32, %f24, 0fBFB8AA3B, %f31;
	fma.rn.f32 	%f33, %f24, 0fB2A57060, %f32;
	mov.b32 	%r16, %f29;
	shl.b32 	%r17, %r16, 23;
	mov.b32 	%f34, %r17;
	ex2.approx.ftz.f32 	%f35, %f33;
	fma.rn.f32 	%f36, %f35, %f34, 0f3F800000;
	rcp.rn.f32 	%f37, %f36;
	mul.f32 	%f39, %f1, %f37;
	bra.uni 	$L__BB0_11;
$L__BB0_6:
	setp.eq.s32 	%p4, %r5, 2;
	@%p4 bra 	$L__BB0_10;
	setp.eq.s32 	%p5, %r5, 3;
	@%p5 bra 	$L__BB0_8;
	bra.uni 	$L__BB0_11;
$L__BB0_8:
	mul.f32 	%f8, %f1, 0fC0000000;
	fma.rn.f32 	%f9, %f8, 0f3BBB989D, 0f3F000000;
	cvt.sat.f32.f32 	%f10, %f9;
	mov.f32 	%f11, 0f4B400001;
	mov.f32 	%f12, 0f437C0000;
	fma.rm.f32 	%f13, %f10, %f12, %f11;
	add.f32 	%f14, %f13, 0fCB40007F;
	neg.f32 	%f15, %f14;
	fma.rn.f32 	%f16, %f8, 0f3FB8AA3B, %f15;
	fma.rn.f32 	%f17, %f8, 0f32A57060, %f16;
	mov.b32 	%r14, %f13;
	shl.b32 	%r15, %r14, 23;
	mov.b32 	%f18, %r15;
	ex2.approx.ftz.f32 	%f19, %f17;
	fma.rn.f32 	%f20, %f19, %f18, 0f3F800000;
	mov.f32 	%f21, 0f40000000;
	div.rn.f32 	%f22, %f21, %f20;
	add.f32 	%f39, %f22, 0fBF800000;
	bra.uni 	$L__BB0_11;
$L__BB0_9:
	setp.gt.f32 	%p9, %f1, 0f00000000;
	selp.f32 	%f38, 0f3F800000, 0f00000000, %p9;
	mul.f32 	%f39, %f1, %f38;
	bra.uni 	$L__BB0_11;
$L__BB0_10:
	setp.gt.f32 	%p8, %f1, 0f00000000;
	mul.f32 	%f23, %f1, 0f3DCCCCCD;
	selp.f32 	%f39, %f1, %f23, %p8;
$L__BB0_11:
	st.global.f32 	[%rd1], %f39;
$L__BB0_12:
	ret;

}


// ===== COMPILED SASS (sm_100) =====

	.target	sm_100

	.elftype	@"ET_EXEC"


//--------------------- .note.nv.tkinfo           --------------------------
	.section	.note.nv.tkinfo,"",@"SHT_NOTE"
	.sectionflags	@"SHF_NOTE_NV_TKINFO"
	.tkinfo
        /*0018*/ 	.word	0x00000002
        /*0030*/ 	.string	""
        /*0030*/ 	.string	"ptxas"
        /*0030*/ 	.string	"Cuda compilation tools, release 13.0, V13.0.88"
        /*0030*/ 	.string	"Build cuda_13.0.r13.0/compiler.36424714_0"
        /*0030*/ 	.string	"-arch sm_100 -m 64 "



//--------------------- .note.nv.cuinfo           --------------------------
	.section	.note.nv.cuinfo,"",@"SHT_NOTE"
	.sectionflags	@"SHF_NOTE_NV_CUINFO"
        /*0018*/ 	.short	0x0002
        /*001a*/ 	.short	0x0064
        /*001c*/ 	.short	0x0082
	.zero		2


//--------------------- .nv.info                  --------------------------
	.section	.nv.info,"",@"SHT_CUDA_INFO"
	.align	4


	//----- nvinfo : EIATTR_REGCOUNT
	.align		4
        /*0000*/ 	.byte	0x04, 0x2f
        /*0002*/ 	.short	(.L_1 - .L_0)
	.align		4
.L_0:
        /*0004*/ 	.word	index@(activation)
        /*0008*/ 	.word	0x00000010


	//----- nvinfo : EIATTR_FRAME_SIZE
	.align		4
.L_1:
        /*000c*/ 	.byte	0x04, 0x11
        /*000e*/ 	.short	(.L_3 - .L_2)
	.align		4
.L_2:
        /*0010*/ 	.word	index@($__internal_1_$__cuda_sm3x_div_rn_noftz_f32_slowpath)
        /*0014*/ 	.word	0x00000000


	//----- nvinfo : EIATTR_FRAME_SIZE
	.align		4
.L_3:
        /*0018*/ 	.byte	0x04, 0x11
        /*001a*/ 	.short	(.L_5 - .L_4)
	.align		4
.L_4:
        /*001c*/ 	.word	index@($__internal_0_$__cuda_sm20_rcp_rn_f32_slowpath)
        /*0020*/ 	.word	0x00000000


	//----- nvinfo : EIATTR_FRAME_SIZE
	.align		4
.L_5:
        /*0024*/ 	.byte	0x04, 0x11
        /*0026*/ 	.short	(.L_7 - .L_6)
	.align		4
.L_6:
        /*0028*/ 	.word	index@(activation)
        /*002c*/ 	.word	0x00000000


	//----- nvinfo : EIATTR_MIN_STACK_SIZE
	.align		4
.L_7:
        /*0030*/ 	.byte	0x04, 0x12
        /*0032*/ 	.short	(.L_9 - .L_8)
	.align		4
.L_8:
        /*0034*/ 	.word	index@(activation)
        /*0038*/ 	.word	0x00000000
.L_9:


//--------------------- .nv.compat                --------------------------
	.section	.nv.compat,"",@"SHT_CUDA_COMPAT_INFO"
	.align	4
        /*0000*/ 	.byte	0x02, 0x09, 0x00, 0x00, 0x02, 0x02, 0x01, 0x00, 0x02, 0x05, 0x05, 0x00, 0x03, 0x07, 0x01, 0x01
        /*0010*/ 	.byte	0x02, 0x03, 0x00, 0x00, 0x02, 0x06, 0x01, 0x00, 0x04, 0x0b, 0x08, 0x00, 0x01, 0x00, 0x00, 0x00
        /*0020*/ 	.byte	0x00, 0x00, 0x00, 0x00


//--------------------- .nv.info.activation       --------------------------
	.section	.nv.info.activation,"",@"SHT_CUDA_INFO"
	.sectionflags	@""
	.align	4


	//----- nvinfo : EIATTR_CUDA_API_VERSION
	.align		4
        /*0000*/ 	.byte	0x04, 0x37
        /*0002*/ 	.short	(.L_11 - .L_10)
.L_10:
        /*0004*/ 	.word	0x00000082


	//----- nvinfo : EIATTR_KPARAM_INFO
	.align		4
.L_11:
        /*0008*/ 	.byte	0x04, 0x17
        /*000a*/ 	.short	(.L_13 - .L_12)
.L_12:
        /*000c*/ 	.word	0x00000000
        /*0010*/ 	.short	0x0002
        /*0012*/ 	.short	0x000c
        /*0014*/ 	.byte	0x00, 0xf0, 0x11, 0x00


	//----- nvinfo : EIATTR_KPARAM_INFO
	.align		4
.L_13:
        /*0018*/ 	.byte	0x04, 0x17
        /*001a*/ 	.short	(.L_15 - .L_14)
.L_14:
        /*001c*/ 	.word	0x00000000
        /*0020*/ 	.short	0x0001
        /*0022*/ 	.short	0x0008
        /*0024*/ 	.byte	0x00, 0xf0, 0x11, 0x00


	//----- nvinfo : EIATTR_KPARAM_INFO
	.align		4
.L_15:
        /*0028*/ 	.byte	0x04, 0x17
        /*002a*/ 	.short	(.L_17 - .L_16)
.L_16:
        /*002c*/ 	.word	0x00000000
        /*0030*/ 	.short	0x0000
        /*0032*/ 	.short	0x0000
        /*0034*/ 	.byte	0x00, 0xf5, 0x21, 0x00


	//----- nvinfo : EIATTR_SPARSE_MMA_MASK
	.align		4
.L_17:
        /*0038*/ 	.byte	0x03, 0x50
        /*003a*/ 	.short	0x0000


	//----- nvinfo : EIATTR_MAXREG_COUNT
	.align		4
        /*003c*/ 	.byte	0x03, 0x1b
        /*003e*/ 	.short	0x00ff


	//----- nvinfo : EIATTR_MERCURY_ISA_VERSION
	.align		4
        /*0040*/ 	.byte	0x03, 0x5f
        /*0042*/ 	.short	0x0101


	//----- nvinfo : EIATTR_VRC_CTA_INIT_COUNT
	.align		4
        /*0044*/ 	.byte	0x02, 0x4a
	.zero		1
	.zero		1


	//----- nvinfo : EIATTR_EXIT_INSTR_OFFSETS
	.align		4
        /*0048*/ 	.byte	0x04, 0x1c
        /*004a*/ 	.short	(.L_19 - .L_18)


	//   ....[0]....
.L_18:
        /*004c*/ 	.word	0x000000c0


	//   ....[1]....
        /*0050*/ 	.word	0x00000100


	//   ....[2]....
        /*0054*/ 	.word	0x00000650


	//----- nvinfo : EIATTR_INDIRECT_BRANCH_TARGETS
	.align		4
.L_19:
        /*0058*/ 	.byte	0x04, 0x34
        /*005a*/ 	.short	(.L_21 - .L_20)


	//   ....[0]....
.L_20:
        /*005c*/ 	.word	.L_x_24@srel
        /*0060*/ 	.short	0x0
        /*0062*/ 	.short	0x0
        /*0064*/ 	.word	0x3
        /*0068*/ 	.word	.L_x_25@srel
        /*006c*/ 	.word	.L_x_26@srel
        /*0070*/ 	.word	.L_x_4@srel


	//   ....[1]....
        /*0074*/ 	.word	.L_x_28@srel
        /*0078*/ 	.short	0x0
        /*007a*/ 	.short	0x0
        /*007c*/ 	.word	0x3
        /*0080*/ 	.word	.L_x_29@srel
        /*0084*/ 	.word	.L_x_30@srel
        /*0088*/ 	.word	.L_x_4@srel


	//----- nvinfo : EIATTR_CRS_STACK_SIZE
	.align		4
.L_21:
        /*008c*/ 	.byte	0x04, 0x1e
        /*008e*/ 	.short	(.L_23 - .L_22)
.L_22:
        /*0090*/ 	.word	0x00000000


	//----- nvinfo : EIATTR_CBANK_PARAM_SIZE
	.align		4
.L_23:
        /*0094*/ 	.byte	0x03, 0x19
        /*0096*/ 	.short	0x0010


	//----- nvinfo : EIATTR_PARAM_CBANK
	.align		4
        /*0098*/ 	.byte	0x04, 0x0a
        /*009a*/ 	.short	(.L_25 - .L_24)
	.align		4
.L_24:
        /*009c*/ 	.word	index@(.nv.constant0.activation)
        /*00a0*/ 	.short	0x0380
        /*00a2*/ 	.short	0x0010


	//----- nvinfo : EIATTR_SW_WAR
	.align		4
.L_25:
        /*00a4*/ 	.byte	0x04, 0x36
        /*00a6*/ 	.short	(.L_27 - .L_26)
.L_26:
        /*00a8*/ 	.word	0x00000008
.L_27:


//--------------------- .nv.callgraph             --------------------------
	.section	.nv.callgraph,"",@"SHT_CUDA_CALLGRAPH"
	.align	4
	.sectionentsize	8
	.align		4
        /*0000*/ 	.word	0x00000000
	.align		4
        /*0004*/ 	.word	0xffffffff
	.align		4
        /*0008*/ 	.word	0x00000000
	.align		4
        /*000c*/ 	.word	0xfffffffe
	.align		4
        /*0010*/ 	.word	0x00000000
	.align		4
        /*0014*/ 	.word	0xfffffffd
	.align		4
        /*0018*/ 	.word	0x00000000
	.align		4
        /*001c*/ 	.word	0xfffffffc


//--------------------- .nv.constant2.activation  --------------------------
	.section	.nv.constant2.activation,"a",@progbits
	.sectionflags	@""
	.align	4
.nv.constant2.activation:
        /*0000*/ 	.byte	0xc0, 0x03, 0x00, 0x00, 0xe0, 0x01, 0x00, 0x00, 0x40, 0x06, 0x00, 0x00, 0x10, 0x06, 0x00, 0x00
        /*0010*/ 	.byte	0x50, 0x04, 0x00, 0x00, 0x40, 0x06, 0x00, 0x00


//--------------------- .text.activation          --------------------------
	.section	.text.activation,"ax",@progbits
	.align	128
        .global         activation
        .type           activation,@function
        .size           activation,(.L_x_33 - activation)
        .other          activation,@"STO_CUDA_ENTRY STV_DEFAULT"
activation:
.text.activation:
[----:B------:R-:W-:Y:S01]  /*0000*/  LDC R1, c[0x0][0x37c] ;  /* 0x0000df00ff017b82 */ /* 0x000fe20000000800 */
[----:B------:R-:W0:Y:S07]  /*0010*/  S2R R3, SR_TID.Y ;  /* 0x0000000000037919 */ /* 0x000e2e0000002200 */
[----:B------:R-:W0:Y:S01]  /*0020*/  S2UR UR4, SR_CTAID.Y ;  /* 0x00000000000479c3 */ /* 0x000e220000002600 */
[----:B------:R-:W1:Y:S01]  /*0030*/  LDCU UR6, c[0x0][0x388] ;  /* 0x00007100ff0677ac */ /* 0x000e620008000800 */
[----:B------:R-:W2:Y:S06]  /*0040*/  S2R R5, SR_TID.X ;  /* 0x0000000000057919 */ /* 0x000eac0000002100 */
[----:B------:R-:W0:Y:S08]  /*0050*/  LDC R0, c[0x0][0x364] ;  /* 0x0000d900ff007b82 */ /* 0x000e300000000800 */
[----:B------:R-:W2:Y:S08]  /*0060*/  S2UR UR5, SR_CTAID.X ;  /* 0x00000000000579c3 */ /* 0x000eb00000002500 */
[----:B------:R-:W2:Y:S01]  /*0070*/  LDC R2, c[0x0][0x360] ;  /* 0x0000d800ff027b82 */ /* 0x000ea20000000800 */
[----:B0-----:R-:W-:-:S02]  /*0080*/  IMAD R0, R0, UR4, R3 ;  /* 0x0000000400007c24 */ /* 0x001fc4000f8e0203 */
[----:B--2---:R-:W-:-:S05]  /*0090*/  IMAD R3, R2, UR5, R5 ;  /* 0x0000000502037c24 */ /* 0x004fca000f8e0205 */
[----:B------:R-:W-:-:S04]  /*00a0*/  VIMNMX R2, PT, PT, R0, R3, !PT ;  /* 0x0000000300027248 */ /* 0x000fc80007fe0100 */
[----:B-1----:R-:W-:-:S13]  /*00b0*/  ISETP.GE.AND P0, PT, R2, UR6, PT ;  /* 0x0000000602007c0c */ /* 0x002fda000bf06270 */
[----:B------:R-:W-:Y:S05]  /*00c0*/  @P0 EXIT ;  /* 0x000000000000094d */ /* 0x000fea0003800000 */
[----:B------:R-:W-:Y:S02]  /*00d0*/  UIMAD UR4, UR6, UR6, URZ ;  /* 0x00000006060472a4 */ /* 0x000fe4000f8e02ff */
[----:B------:R-:W-:-:S05]  /*00e0*/  IMAD R3, R0, UR6, R3 ;  /* 0x0000000600037c24 */ /* 0x000fca000f8e0203 */
[----:B------:R-:W-:-:S13]  /*00f0*/  ISETP.GE.AND P0, PT, R3, UR4, PT ;  /* 0x0000000403007c0c */ /* 0x000fda000bf06270 */
[----:B------:R-:W-:Y:S05]  /*0100*/  @P0 EXIT ;  /* 0x000000000000094d */ /* 0x000fea0003800000 */
[----:B------:R-:W0:Y:S01]  /*0110*/  LDC.64 R4, c[0x0][0x380] ;  /* 0x0000e000ff047b82 */ /* 0x000e220000000a00 */
[----:B------:R-:W1:Y:S07]  /*0120*/  LDCU.64 UR6, c[0x0][0x358] ;  /* 0x00006b00ff0677ac */ /* 0x000e6e0008000a00 */
[----:B------:R-:W2:Y:S01]  /*0130*/  LDC R0, c[0x0][0x38c] ;  /* 0x0000e300ff007b82 */ /* 0x000ea20000000800 */
[----:B0-----:R-:W-:-:S05]  /*0140*/  IMAD.WIDE R4, R3, 0x4, R4 ;  /* 0x0000000403047825 */ /* 0x001fca00078e0204 */
[----:B-1----:R0:W5:Y:S01]  /*0150*/  LDG.E R3, desc[UR6][R4.64] ;  /* 0x0000000604037981 */ /* 0x002162000c1e1900 */
[----:B------:R-:W-:Y:S01]  /*0160*/  IMAD.MOV.U32 R9, RZ, RZ, RZ ;  /* 0x000000ffff097224 */ /* 0x000fe200078e00ff */
[----:B--2---:R-:W-:-:S13]  /*0170*/  ISETP.GT.AND P0, PT, R0, 0x1, PT ;  /* 0x000000010000780c */ /* 0x004fda0003f04270 */
[----:B0-----:R-:W-:Y:S05]  /*0180*/  @P0 BRA `(.L_x_0) ;  /* 0x0000000000980947 */ /* 0x001fea0003800000 */
[----:B------:R-:W-:-:S05]  /*0190*/  VIMNMX.U32 R0, PT, PT, R0, 0x2, PT ;  /* 0x0000000200007848 */ /* 0x000fca0003fe0000 */
[----:B------:R-:W-:-:S04]  /*01a0*/  IMAD.SHL.U32 R0, R0, 0x4, RZ ;  /* 0x0000000400007824 */ /* 0x000fc800078e00ff */
[----:B------:R-:W0:Y:S02]  /*01b0*/  LDC R6, c[0x2][R0] ;  /* 0x0080000000067b82 */ /* 0x000e240000000800 */
[----:B0-----:R-:W-:-:S04]  /*01c0*/  SHF.R.S32.HI R7, RZ, 0x1f, R6 ;  /* 0x0000001fff077819 */ /* 0x001fc80000011406 */
.L_x_24:
[----:B------:R-:W-:Y:S05]  /*01d0*/  BRX R6 -0x1e0                                                           (*"BRANCH_TARGETS .L_x_25,.L_x_26,.L_x_4"*) ;  /* 0xfffffffc06887949 */ /* 0x000fea000383ffff */
.L_x_26:
[----:B-----5:R-:W0:Y:S01]  /*01e0*/  F2F.F64.F32 R6, R3 ;  /* 0x0000000300067310 */ /* 0x020e220000201800 */
[----:B------:R-:W-:Y:S01]  /*01f0*/  UMOV UR4, 0x5a1cac08 ;  /* 0x5a1cac0800047882 */ /* 0x000fe20000000000 */
[----:B------:R-:W-:Y:S01]  /*0200*/  UMOV UR5, 0x3ffb3b64 ;  /* 0x3ffb3b6400057882 */ /* 0x000fe20000000000 */
[----:B------:R-:W-:Y:S01]  /*0210*/  IMAD.MOV.U32 R9, RZ, RZ, 0x3bbb989d ;  /* 0x3bbb989dff097424 */ /* 0x000fe200078e00ff */
[----:B------:R-:W-:Y:S01]  /*0220*/  BSSY.RECONVERGENT B0, `(.L_x_1) ;  /* 0x0000017000007945 */ /* 0x000fe20003800200 */
[----:B------:R-:W-:Y:S01]  /*0230*/  IMAD.MOV.U32 R11, RZ, RZ, 0x437c0000 ;  /* 0x437c0000ff0b7424 */ /* 0x000fe200078e00ff */
[----:B0-----:R-:W-:-:S10]  /*0240*/  DMUL R6, R6, UR4 ;  /* 0x0000000406067c28 */ /* 0x001fd40008000000 */
[----:B------:R-:W0:Y:S02]  /*0250*/  F2F.F32.F64 R6, R6 ;  /* 0x0000000600067310 */ /* 0x000e240000301000 */
[----:B0-----:R-:W-:-:S04]  /*0260*/  FFMA.SAT R0, R6, -R9, 0.5 ;  /* 0x3f00000006007423 */ /* 0x001fc80000002809 */
[----:B------:R-:W-:-:S04]  /*0270*/  FFMA.RM R0, R0, R11, 12582913 ;  /* 0x4b40000100007423 */ /* 0x000fc8000000400b */
[C---:B------:R-:W-:Y:S01]  /*0280*/  FADD R9, R0.reuse, -12583039 ;  /* 0xcb40007f00097421 */ /* 0x040fe20000000000 */
[----:B------:R-:W-:-:S03]  /*0290*/  SHF.L.U32 R0, R0, 0x17, RZ ;  /* 0x0000001700007819 */ /* 0x000fc600000006ff */
[----:B------:R-:W-:-:S04]  /*02a0*/  FFMA R9, R6, -1.4426950216293334961, -R9 ;  /* 0xbfb8aa3b06097823 */ /* 0x000fc80000000809 */
[----:B------:R-:W-:-:S06]  /*02b0*/  FFMA R9, R6, -1.925963033500011079e-08, R9 ;  /* 0xb2a5706006097823 */ /* 0x000fcc0000000009 */
[----:B------:R-:W0:Y:S02]  /*02c0*/  MUFU.EX2 R9, R9 ;  /* 0x0000000900097308 */ /* 0x000e240000000800 */
[----:B0-----:R-:W-:-:S04]  /*02d0*/  FFMA R0, R0, R9, 1 ;  /* 0x3f80000000007423 */ /* 0x001fc80000000009 */
[----:B------:R-:W-:-:S05]  /*02e0*/  VIADD R2, R0, 0x1800000 ;  /* 0x0180000000027836 */ /* 0x000fca0000000000 */
[----:B------:R-:W-:-:S04]  /*02f0*/  LOP3.LUT R2, R2, 0x7f800000, RZ, 0xc0, !PT ;  /* 0x7f80000002027812 */ /* 0x000fc800078ec0ff */
[----:B------:R-:W-:-:S13]  /*0300*/  ISETP.GT.U32.AND P0, PT, R2, 0x1ffffff, PT ;  /* 0x01ffffff0200780c */ /* 0x000fda0003f04070 */
[----:B------:R-:W-:Y:S05]  /*0310*/  @P0 BRA `(.L_x_2) ;  /* 0x00000000000c0947 */ /* 0x000fea0003800000 */
[----:B------:R-:W-:-:S07]  /*0320*/  MOV R6, 0x340 ;  /* 0x0000034000067802 */ /* 0x000fce0000000f00 */
[----:B------:R-:W-:Y:S05]  /*0330*/  CALL.REL.NOINC `($__internal_0_$__cuda_sm20_rcp_rn_f32_slowpath) ;  /* 0x0000000000c87944 */ /* 0x000fea0003c00000 */
[----:B------:R-:W-:Y:S05]  /*0340*/  BRA `(.L_x_3) ;  /* 0x0000000000107947 */ /* 0x000fea0003800000 */
.L_x_2:
[----:B------:R-:W0:Y:S02]  /*0350*/  MUFU.RCP R7, R0 ;  /* 0x0000000000077308 */ /* 0x000e240000001000 */
[----:B0-----:R-:W-:-:S04]  /*0360*/  FFMA R2, R0, R7, -1 ;  /* 0xbf80000000027423 */ /* 0x001fc80000000007 */
[----:B------:R-:W-:-:S04]  /*0370*/  FADD.FTZ R2, -R2, -RZ ;  /* 0x800000ff02027221 */ /* 0x000fc80000010100 */
[----:B------:R-:W-:-:S07]  /*0380*/  FFMA R2, R7, R2, R7 ;  /* 0x0000000207027223 */ /* 0x000fce0000000007 */
.L_x_3:
[----:B------:R-:W-:Y:S05]  /*0390*/  BSYNC.RECONVERGENT B0 ;  /* 0x0000000000007941 */ /* 0x000fea0003800200 */
.L_x_1:
[----:B------:R-:W-:Y:S01]  /*03a0*/  FMUL R9, R3, R2 ;  /* 0x0000000203097220 */ /* 0x000fe20000400000 */
[----:B------:R-:W-:Y:S06]  /*03b0*/  BRA `(.L_x_4) ;  /* 0x0000000000a07947 */ /* 0x000fec0003800000 */
.L_x_25:
[----:B-----5:R-:W-:-:S05]  /*03c0*/  FSET.BF.GT.AND R0, R3, RZ, PT ;  /* 0x000000ff0300720a */ /* 0x020fca0003804000 */
[----:B------:R-:W-:Y:S01]  /*03d0*/  FMUL R9, R3, R0 ;  /* 0x0000000003097220 */ /* 0x000fe20000400000 */
[----:B------:R-:W-:Y:S06]  /*03e0*/  BRA `(.L_x_4) ;  /* 0x0000000000947947 */ /* 0x000fec0003800000 */
.L_x_0:
[----:B------:R-:W-:-:S05]  /*03f0*/  IMAD.MOV.U32 R7, RZ, RZ, -0x2 ;  /* 0xfffffffeff077424 */ /* 0x000fca00078e00ff */
[----:B------:R-:W-:-:S05]  /*0400*/  VIADDMNMX.U32 R0, R0, R7, 0x2, PT ;  /* 0x0000000200007446 */ /* 0x000fca0003800007 */
[----:B------:R-:W-:-:S04]  /*0410*/  IMAD.SHL.U32 R0, R0, 0x4, RZ ;  /* 0x0000000400007824 */ /* 0x000fc800078e00ff */
[----:B------:R-:W0:Y:S02]  /*0420*/  LDC R6, c[0x2][R0+0xc] ;  /* 0x0080030000067b82 */ /* 0x000e240000000800 */
[----:B0-----:R-:W-:-:S04]  /*0430*/  SHF.R.S32.HI R7, RZ, 0x1f, R6 ;  /* 0x0000001fff077819 */ /* 0x001fc80000011406 */
.L_x_28:
[----:B------:R-:W-:Y:S05]  /*0440*/  BRX R6 -0x450                                                           (*"BRANCH_TARGETS .L_x_29,.L_x_30,.L_x_4"*) ;  /* 0xfffffff806ec7949 */ /* 0x000fea000383ffff */
.L_x_30:
[----:B------:R-:W-:Y:S02]  /*0450*/  HFMA2 R7, -RZ, RZ, 3.7421875, 0 ;  /* 0x437c0000ff077431 */ /* 0x000fe400000001ff */
[----:B------:R-:W-:Y:S02]  /*0460*/  IMAD.MOV.U32 R0, RZ, RZ, 0x3bbb989d ;  /* 0x3bbb989dff007424 */ /* 0x000fe400078e00ff */
[----:B-----5:R-:W-:Y:S01]  /*0470*/  FMUL R3, R3, -2 ;  /* 0xc000000003037820 */ /* 0x020fe20000400000 */
[----:B------:R-:W-:Y:S01]  /*0480*/  UMOV UR4, 0x40000000 ;  /* 0x4000000000047882 */ /* 0x000fe20000000000 */
[----:B------:R-:W-:Y:S01]  /*0490*/  BSSY.RECONVERGENT B1, `(.L_x_5) ;  /* 0x0000015000017945 */ /* 0x000fe20003800200 */
[----:B------:R-:W-:Y:S02]  /*04a0*/  IMAD.U32 R8, RZ, RZ, UR4 ;  /* 0x00000004ff087e24 */ /* 0x000fe4000f8e00ff */
[----:B------:R-:W-:-:S04]  /*04b0*/  FFMA.SAT R0, R3, R0, 0.5 ;  /* 0x3f00000003007423 */ /* 0x000fc80000002000 */
[----:B------:R-:W-:-:S04]  /*04c0*/  FFMA.RM R0, R0, R7, 12582913 ;  /* 0x4b40000100007423 */ /* 0x000fc80000004007 */
[C---:B------:R-:W-:Y:S01]  /*04d0*/  FADD R2, R0.reuse, -12583039 ;  /* 0xcb40007f00027421 */ /* 0x040fe20000000000 */
[----:B------:R-:W-:-:S03]  /*04e0*/  IMAD.SHL.U32 R0, R0, 0x800000, RZ ;  /* 0x0080000000007824 */ /* 0x000fc600078e00ff */
[----:B------:R-:W-:-:S04]  /*04f0*/  FFMA R2, R3, 1.4426950216293334961, -R2 ;  /* 0x3fb8aa3b03027823 */ /* 0x000fc80000000802 */
[----:B------:R-:W-:-:S04]  /*0500*/  FFMA R2, R3, 1.925963033500011079e-08, R2 ;  /* 0x32a5706003027823 */ /* 0x000fc80000000002 */
[----:B------:R-:W0:Y:S02]  /*0510*/  MUFU.EX2 R3, R2 ;  /* 0x0000000200037308 */ /* 0x000e240000000800 */
[----:B0-----:R-:W-:-:S06]  /*0520*/  FFMA R3, R0, R3, 1 ;  /* 0x3f80000000037423 */ /* 0x001fcc0000000003 */
[----:B------:R-:W0:Y:S08]  /*0530*/  MUFU.RCP R0, R3 ;  /* 0x0000000300007308 */ /* 0x000e300000001000 */
[----:B------:R-:W1:Y:S01]  /*0540*/  FCHK P0, R8, R3 ;  /* 0x0000000308007302 */ /* 0x000e620000000000 */
[----:B0-----:R-:W-:-:S04]  /*0550*/  FFMA R7, -R3, R0, 1 ;  /* 0x3f80000003077423 */ /* 0x001fc80000000100 */
[----:B------:R-:W-:-:S04]  /*0560*/  FFMA R0, R0, R7, R0 ;  /* 0x0000000700007223 */ /* 0x000fc80000000000 */
[----:B------:R-:W-:-:S04]  /*0570*/  FFMA R6, R0, 2, RZ ;  /* 0x4000000000067823 */ /* 0x000fc800000000ff */
[----:B------:R-:W-:-:S04]  /*0580*/  FFMA R7, -R3, R6, 2 ;  /* 0x4000000003077423 */ /* 0x000fc80000000106 */
[----:B------:R-:W-:Y:S01]  /*0590*/  FFMA R0, R0, R7, R6 ;  /* 0x0000000700007223 */ /* 0x000fe20000000006 */
[----:B-1----:R-:W-:Y:S06]  /*05a0*/  @!P0 BRA `(.L_x_6) ;  /* 0x00000000000c8947 */ /* 0x002fec0003800000 */
[----:B------:R-:W-:-:S07]  /*05b0*/  MOV R2, 0x5d0 ;  /* 0x000005d000027802 */ /* 0x000fce0000000f00 */
[----:B------:R-:W-:Y:S05]  /*05c0*/  CALL.REL.NOINC `($__internal_1_$__cuda_sm3x_div_rn_noftz_f32_slowpath) ;  /* 0x0000000000f87944 */ /* 0x000fea0003c00000 */
[----:B------:R-:W-:-:S07]  /*05d0*/  IMAD.MOV.U32 R0, RZ, RZ, R8 ;  /* 0x000000ffff007224 */ /* 0x000fce00078e0008 */
.L_x_6:
[----:B------:R-:W-:Y:S05]  /*05e0*/  BSYNC.RECONVERGENT B1 ;  /* 0x0000000000017941 */ /* 0x000fea0003800200 */
.L_x_5:
[----:B------:R-:W-:Y:S01]  /*05f0*/  FADD R9, R0, -1 ;  /* 0xbf80000000097421 */ /* 0x000fe20000000000 */
[----:B------:R-:W-:Y:S06]  /*0600*/  BRA `(.L_x_4) ;  /* 0x00000000000c7947 */ /* 0x000fec0003800000 */
.L_x_29:
[----:B-----5:R-:W-:-:S13]  /*0610*/  FSETP.GT.AND P0, PT, R3, RZ, PT ;  /* 0x000000ff0300720b */ /* 0x020fda0003f04000 */
[----:B------:R-:W-:-:S05]  /*0620*/  @!P0 FMUL R3, R3, 0.10000000149011611938 ;  /* 0x3dcccccd03038820 */ /* 0x000fca0000400000 */
[----:B------:R-:W-:-:S07]  /*0630*/  MOV R9, R3 ;  /* 0x0000000300097202 */ /* 0x000fce0000000f00 */
.L_x_4:
[----:B------:R-:W-:Y:S01]  /*0640*/  STG.E desc[UR6][R4.64], R9 ;  /* 0x0000000904007986 */ /* 0x000fe2000c101906 */
[----:B------:R-:W-:Y:S05]  /*0650*/  EXIT ;  /* 0x000000000000794d */ /* 0x000fea0003800000 */
        .weak           $__internal_0_$__cuda_sm20_rcp_rn_f32_slowpath
        .type           $__internal_0_$__cuda_sm20_rcp_rn_f32_slowpath,@function
        .size           $__internal_0_$__cuda_sm20_rcp_rn_f32_slowpath,($__internal_1_$__cuda_sm3x_div_rn_noftz_f32_slowpath - $__internal_0_$__cuda_sm20_rcp_rn_f32_slowpath)
$__internal_0_$__cuda_sm20_rcp_rn_f32_slowpath:
[----:B------:R-:W-:Y:S01]  /*0660*/  IMAD.SHL.U32 R2, R0, 0x2, RZ ;  /* 0x0000000200027824 */ /* 0x000fe200078e00ff */
[----:B------:R-:W-:Y:S04]  /*0670*/  BSSY.RECONVERGENT B1, `(.L_x_7) ;  /* 0x0000030000017945 */ /* 0x000fe80003800200 */
[----:B------:R-:W-:-:S04]  /*0680*/  SHF.R.U32.HI R2, RZ, 0x18, R2 ;  /* 0x00000018ff027819 */ /* 0x000fc80000011602 */
[----:B------:R-:W-:-:S13]  /*0690*/  ISETP.NE.U32.AND P0, PT, R2, RZ, PT ;  /* 0x000000ff0200720c */ /* 0x000fda0003f05070 */
[----:B------:R-:W-:Y:S05]  /*06a0*/  @P0 BRA `(.L_x_8) ;  /* 0x0000000000280947 */ /* 0x000fea0003800000 */
[----:B------:R-:W-:-:S05]  /*06b0*/  IMAD.SHL.U32 R2, R0, 0x2, RZ ;  /* 0x0000000200027824 */ /* 0x000fca00078e00ff */
[----:B------:R-:W-:-:S13]  /*06c0*/  ISETP.NE.AND P0, PT, R2, RZ, PT ;  /* 0x000000ff0200720c */ /* 0x000fda0003f05270 */
[----:B------:R-:W-:Y:S01]  /*06d0*/  @P0 FFMA R8, R0, 1.84467440737095516160e+19, RZ ;  /* 0x5f80000000080823 */ /* 0x000fe200000000ff */
[----:B------:R-:W-:Y:S08]  /*06e0*/  @!P0 MUFU.RCP R7, R0 ;  /* 0x0000000000078308 */ /* 0x000ff00000001000 */
[----:B------:R-:W0:Y:S02]  /*06f0*/  @P0 MUFU.RCP R9, R8 ;  /* 0x0000000800090308 */ /* 0x000e240000001000 */
[----:B0-----:R-:W-:-:S04]  /*0700*/  @P0 FFMA R2, R8, R9, -1 ;  /* 0xbf80000008020423 */ /* 0x001fc80000000009 */
[----:B------:R-:W-:-:S04]  /*0710*/  @P0 FADD.FTZ R2, -R2, -RZ ;  /* 0x800000ff02020221 */ /* 0x000fc80000010100 */
[----:B------:R-:W-:-:S04]  /*0720*/  @P0 FFMA R2, R9, R2, R9 ;  /* 0x0000000209020223 */ /* 0x000fc80000000009 */
[----:B------:R-:W-:Y:S01]  /*0730*/  @P0 FFMA R7, R2, 1.84467440737095516160e+19, RZ ;  /* 0x5f80000002070823 */ /* 0x000fe200000000ff */
[----:B------:R-:W-:Y:S06]  /*0740*/  BRA `(.L_x_9) ;  /* 0x0000000000887947 */ /* 0x000fec0003800000 */
.L_x_8:
[----:B------:R-:W-:-:S05]  /*0750*/  VIADD R7, R2, 0xffffff03 ;  /* 0xffffff0302077836 */ /* 0x000fca0000000000 */
[----:B------:R-:W-:-:S13]  /*0760*/  ISETP.GT.U32.AND P0, PT, R7, 0x1, PT ;  /* 0x000000010700780c */ /* 0x000fda0003f04070 */
[----:B------:R-:W-:Y:S05]  /*0770*/  @P0 BRA `(.L_x_10) ;  /* 0x0000000000780947 */ /* 0x000fea0003800000 */
[----:B------:R-:W-:Y:S01]  /*0780*/  LOP3.LUT R8, R0, 0x7fffff, RZ, 0xc0, !PT ;  /* 0x007fffff00087812 */ /* 0x000fe200078ec0ff */
[----:B------:R-:W-:-:S03]  /*0790*/  HFMA2 R12, -RZ, RZ, 0, 1.78813934326171875e-07 ;  /* 0x00000003ff0c7431 */ /* 0x000fc600000001ff */
[----:B------:R-:W-:-:S04]  /*07a0*/  LOP3.LUT R8, R8, 0x3f800000, RZ, 0xfc, !PT ;  /* 0x3f80000008087812 */ /* 0x000fc800078efcff */
[----:B------:R-:W0:Y:S01]  /*07b0*/  MUFU.RCP R9, R8 ;  /* 0x0000000800097308 */ /* 0x000e220000001000 */
[----:B------:R-:W-:Y:S01]  /*07c0*/  SHF.L.U32 R13, R12, R7, RZ ;  /* 0x000000070c0d7219 */ /* 0x000fe200000006ff */
[----:B0-----:R-:W-:-:S04]  /*07d0*/  FFMA R10, R8, R9, -1 ;  /* 0xbf800000080a7423 */ /* 0x001fc80000000009 */
[----:B------:R-:W-:-:S04]  /*07e0*/  FADD.FTZ R10, -R10, -RZ ;  /* 0x800000ff0a0a7221 */ /* 0x000fc80000010100 */
[CCC-:B------:R-:W-:Y:S01]  /*07f0*/  FFMA.RM R11, R9.reuse, R10.reuse, R9.reuse ;  /* 0x0000000a090b7223 */ /* 0x1c0fe20000004009 */
[----:B------:R-:W-:-:S04]  /*0800*/  FFMA.RP R10, R9, R10, R9 ;  /* 0x0000000a090a7223 */ /* 0x000fc80000008009 */
[C---:B------:R-:W-:Y:S02]  /*0810*/  LOP3.LUT R9, R11.reuse, 0x7fffff, RZ, 0xc0, !PT ;  /* 0x007fffff0b097812 */ /* 0x040fe400078ec0ff */
[----:B------:R-:W-:Y:S02]  /*0820*/  FSETP.NEU.FTZ.AND P0, PT, R11, R10, PT ;  /* 0x0000000a0b00720b */ /* 0x000fe40003f1d000 */
[----:B------:R-:W-:Y:S02]  /*0830*/  LOP3.LUT R10, R9, 0x800000, RZ, 0xfc, !PT ;  /* 0x00800000090a7812 */ /* 0x000fe400078efcff */
[----:B------:R-:W-:Y:S02]  /*0840*/  SEL R9, RZ, 0xffffffff, !P0 ;  /* 0xffffffffff097807 */ /* 0x000fe40004000000 */
[----:B------:R-:W-:-:S03]  /*0850*/  LOP3.LUT R8, R13, R10, RZ, 0xc0, !PT ;  /* 0x0000000a0d087212 */ /* 0x000fc600078ec0ff */
[----:B------:R-:W-:Y:S01]  /*0860*/  IMAD.MOV R9, RZ, RZ, -R9 ;  /* 0x000000ffff097224 */ /* 0x000fe200078e0a09 */
[----:B------:R-:W-:-:S04]  /*0870*/  SHF.R.U32.HI R8, RZ, R7, R8 ;  /* 0x00000007ff087219 */ /* 0x000fc80000011608 */
[----:B------:R-:W-:Y:S02]  /*0880*/  LOP3.LUT P1, RZ, R9, R7, R10, 0xf8, !PT ;  /* 0x0000000709ff7212 */ /* 0x000fe4000782f80a */
[C---:B------:R-:W-:Y:S02]  /*0890*/  LOP3.LUT P0, RZ, R8.reuse, 0x1, RZ, 0xc0, !PT ;  /* 0x0000000108ff7812 */ /* 0x040fe4000780c0ff */
[----:B------:R-:W-:-:S04]  /*08a0*/  LOP3.LUT P2, RZ, R8, 0x2, RZ, 0xc0, !PT ;  /* 0x0000000208ff7812 */ /* 0x000fc8000784c0ff */
[----:B------:R-:W-:Y:S02]  /*08b0*/  PLOP3.LUT P0, PT, P0, P1, P2, 0xe0, 0x0 ;  /* 0x000000000000781c */ /* 0x000fe40000703c20 */
[----:B------:R-:W-:Y:S02]  /*08c0*/  LOP3.LUT P1, RZ, R0, 0x7fffff, RZ, 0xc0, !PT ;  /* 0x007fffff00ff7812 */ /* 0x000fe4000782c0ff */
[----:B------:R-:W-:-:S05]  /*08d0*/  SEL R7, RZ, 0x1, !P0 ;  /* 0x00000001ff077807 */ /* 0x000fca0004000000 */
[----:B------:R-:W-:-:S05]  /*08e0*/  IMAD.MOV R7, RZ, RZ, -R7 ;  /* 0x000000ffff077224 */ /* 0x000fca00078e0a07 */
[----:B------:R-:W-:Y:S01]  /*08f0*/  ISETP.GE.AND P0, PT, R7, RZ, PT ;  /* 0x000000ff0700720c */ /* 0x000fe20003f06270 */
[----:B------:R-:W-:-:S05]  /*0900*/  VIADD R7, R2, 0xffffff04 ;  /* 0xffffff0402077836 */ /* 0x000fca0000000000 */
[----:B------:R-:W-:-:S07]  /*0910*/  SHF.R.U32.HI R7, RZ, R7, R10 ;  /* 0x00000007ff077219 */ /* 0x000fce000001160a */
[----:B------:R-:W-:-:S05]  /*0920*/  @!P0 IADD3 R7, PT, PT, R7, 0x1, RZ ;  /* 0x0000000107078810 */ /* 0x000fca0007ffe0ff */
[----:B------:R-:W-:-:S05]  /*0930*/  @!P1 IMAD.SHL.U32 R7, R7, 0x2, RZ ;  /* 0x0000000207079824 */ /* 0x000fca00078e00ff */
[----:B------:R-:W-:Y:S01]  /*0940*/  LOP3.LUT R7, R7, 0x80000000, R0, 0xf8, !PT ;  /* 0x8000000007077812 */ /* 0x000fe200078ef800 */
[----:B------:R-:W-:Y:S06]  /*0950*/  BRA `(.L_x_9) ;  /* 0x0000000000047947 */ /* 0x000fec0003800000 */
.L_x_10:
[----:B------:R0:W1:Y:S02]  /*0960*/  MUFU.RCP R7, R0 ;  /* 0x0000000000077308 */ /* 0x0000640000001000 */
.L_x_9:
[----:B------:R-:W-:Y:S05]  /*0970*/  BSYNC.RECONVERGENT B1 ;  /* 0x0000000000017941 */ /* 0x000fea0003800200 */
.L_x_7:
[----:B-1----:R-:W-:Y:S02]  /*0980*/  IMAD.MOV.U32 R2, RZ, RZ, R7 ;  /* 0x000000ffff027224 */ /* 0x002fe400078e0007 */
[----:B------:R-:W-:-:S04]  /*0990*/  IMAD.MOV.U32 R7, RZ, RZ, 0x0 ;  /* 0x00000000ff077424 */ /* 0x000fc800078e00ff */
[----:B0-----:R-:W-:Y:S05]  /*09a0*/  RET.REL.NODEC R6 `(activation) ;  /* 0xfffffff406947950 */ /* 0x001fea0003c3ffff */
        .weak           $__internal_1_$__cuda_sm3x_div_rn_noftz_f32_slowpath
        .type           $__internal_1_$__cuda_sm3x_div_rn_noftz_f32_slowpath,@function
        .size           $__internal_1_$__cuda_sm3x_div_rn_noftz_f32_slowpath,(.L_x_33 - $__internal_1_$__cuda_sm3x_div_rn_noftz_f32_slowpath)
$__internal_1_$__cuda_sm3x_div_rn_noftz_f32_slowpath:
[--C-:B------:R-:W-:Y:S01]  /*09b0*/  SHF.R.U32.HI R0, RZ, 0x17, R3.reuse ;  /* 0x00000017ff007819 */ /* 0x100fe20000011603 */
[----:B------:R-:W-:Y:S04]  /*09c0*/  BSSY.RECONVERGENT B0, `(.L_x_11) ;  /* 0x000005d000007945 */ /* 0x000fe80003800200 */
[----:B------:R-:W-:Y:S01]  /*09d0*/  BSSY.RELIABLE B2, `(.L_x_12) ;  /* 0x000001b000027945 */ /* 0x000fe20003800100 */
[----:B------:R-:W-:Y:S01]  /*09e0*/  IMAD.MOV.U32 R8, RZ, RZ, R3 ;  /* 0x000000ffff087224 */ /* 0x000fe200078e0003 */
[----:B------:R-:W-:-:S04]  /*09f0*/  LOP3.LUT R6, R0, 0xff, RZ, 0xc0, !PT ;  /* 0x000000ff00067812 */ /* 0x000fc800078ec0ff */
[----:B------:R-:W-:-:S04]  /*0a00*/  IADD3 R9, PT, PT, R6, -0x1, RZ ;  /* 0xffffffff06097810 */ /* 0x000fc80007ffe0ff */
[----:B------:R-:W-:-:S13]  /*0a10*/  ISETP.GT.U32.AND P0, PT, R9, 0xfd, PT ;  /* 0x000000fd0900780c */ /* 0x000fda0003f04070 */
[----:B------:R-:W-:Y:S01]  /*0a20*/  @!P0 IMAD.MOV.U32 R7, RZ, RZ, RZ ;  /* 0x000000ffff078224 */ /* 0x000fe200078e00ff */
[----:B------:R-:W-:Y:S06]  /*0a30*/  @!P0 BRA `(.L_x_13) ;  /* 0x0000000000508947 */ /* 0x000fec0003800000 */
[----:B------:R-:W-:Y:S01]  /*0a40*/  FSETP.GTU.FTZ.AND P0, PT, |R3|, +INF , PT ;  /* 0x7f8000000300780b */ /* 0x000fe20003f1c200 */
[----:B------:R-:W-:-:S12]  /*0a50*/  IMAD.MOV.U32 R0, RZ, RZ, R3 ;  /* 0x000000ffff007224 */ /* 0x000fd800078e0003 */
[----:B------:R-:W-:Y:S05]  /*0a60*/  @P0 BREAK.RELIABLE B2 ;  /* 0x0000000000020942 */ /* 0x000fea0003800100 */
[----:B------:R-:W-:Y:S05]  /*0a70*/  @P0 BRA `(.L_x_14) ;  /* 0x0000000400400947 */ /* 0x000fea0003800000 */
[----:B------:R-:W-:-:S04]  /*0a80*/  MOV R3, 0x40000000 ;  /* 0x4000000000037802 */ /* 0x000fc80000000f00 */
[----:B------:R-:W-:-:S13]  /*0a90*/  LOP3.LUT P0, RZ, R8, 0x7fffffff, R3, 0xc8, !PT ;  /* 0x7fffffff08ff7812 */ /* 0x000fda000780c803 */
[----:B------:R-:W-:Y:S05]  /*0aa0*/  @!P0 BREAK.RELIABLE B2 ;  /* 0x0000000000028942 */ /* 0x000fea0003800100 */
[----:B------:R-:W-:Y:S05]  /*0ab0*/  @!P0 BRA `(.L_x_15) ;  /* 0x0000000400288947 */ /* 0x000fea0003800000 */
[----:B------:R-:W-:Y:S02]  /*0ac0*/  FSETP.NEU.FTZ.AND P0, PT, |R0|, +INF , PT ;  /* 0x7f8000000000780b */ /* 0x000fe40003f1d200 */
[----:B------:R-:W-:-:S04]  /*0ad0*/  LOP3.LUT P1, RZ, R3, 0x7fffffff, RZ, 0xc0, !PT ;  /* 0x7fffffff03ff7812 */ /* 0x000fc8000782c0ff */
[----:B------:R-:W-:-:S13]  /*0ae0*/  PLOP3.LUT P0, PT, P0, P1, PT, 0x2f, 0xf2 ;  /* 0x0000000000f2781c */ /* 0x000fda0000702577 */
[----:B------:R-:W-:Y:S05]  /*0af0*/  @P0 BREAK.RELIABLE B2 ;  /* 0x0000000000020942 */ /* 0x000fea0003800100 */
[----:B------:R-:W-:Y:S05]  /*0b00*/  @P0 BRA `(.L_x_16) ;  /* 0x00000004000c0947 */ /* 0x000fea0003800000 */
[----:B------:R-:W-:-:S13]  /*0b10*/  LOP3.LUT P0, RZ, R8, 0x7fffffff, RZ, 0xc0, !PT ;  /* 0x7fffffff08ff7812 */ /* 0x000fda000780c0ff */
[----:B------:R-:W-:Y:S05]  /*0b20*/  @!P0 BREAK.RELIABLE B2 ;  /* 0x0000000000028942 */ /* 0x000fea0003800100 */
[----:B------:R-:W-:Y:S05]  /*0b30*/  @!P0 BRA `(.L_x_17) ;  /* 0x0000000000f48947 */ /* 0x000fea0003800000 */
[----:B------:R-:W-:Y:S01]  /*0b40*/  ISETP.GE.AND P0, PT, R9, RZ, PT ;  /* 0x000000ff0900720c */ /* 0x000fe20003f06270 */
[----:B------:R-:W-:-:S12]  /*0b50*/  IMAD.MOV.U32 R7, RZ, RZ, RZ ;  /* 0x000000ffff077224 */ /* 0x000fd800078e00ff */
[----:B------:R-:W-:Y:S01]  /*0b60*/  @!P0 FFMA R8, R0, 1.84467440737095516160e+19, RZ ;  /* 0x5f80000000088823 */ /* 0x000fe200000000ff */
[----:B------:R-:W-:-:S07]  /*0b70*/  @!P0 VIADD R7, R7, 0x40 ;  /* 0x0000004007078836 */ /* 0x000fce0000000000 */
.L_x_13:
[----:B------:R-:W-:Y:S05]  /*0b80*/  BSYNC.RELIABLE B2 ;  /* 0x0000000000027941 */ /* 0x000fea0003800100 */
.L_x_12:
[----:B------:R-:W-:Y:S01]  /*0b90*/  LEA R3, R6, 0xc0800000, 0x17 ;  /* 0xc080000006037811 */ /* 0x000fe200078eb8ff */
[----:B------:R-:W-:Y:S01]  /*0ba0*/  UMOV UR4, 0x40000000 ;  /* 0x4000000000047882 */ /* 0x000fe20000000000 */
[----:B------:R-:W-:Y:S01]  /*0bb0*/  IADD3 R6, PT, PT, R7, 0x80, -R6 ;  /* 0x0000008007067810 */ /* 0x000fe20007ffe806 */
[----:B------:R-:W-:Y:S01]  /*0bc0*/  UIADD3 UR4, UPT, UPT, UR4, -0x800000, URZ ;  /* 0xff80000004047890 */ /* 0x000fe2000fffe0ff */
[----:B------:R-:W-:Y:S01]  /*0bd0*/  BSSY.RECONVERGENT B2, `(.L_x_18) ;  /* 0x0000032000027945 */ /* 0x000fe20003800200 */
[----:B------:R-:W-:-:S04]  /*0be0*/  IMAD.IADD R3, R8, 0x1, -R3 ;  /* 0x0000000108037824 */ /* 0x000fc800078e0a03 */
[----:B------:R-:W0:Y:S01]  /*0bf0*/  MUFU.RCP R0, R3 ;  /* 0x0000000300007308 */ /* 0x000e220000001000 */
[----:B------:R-:W-:-:S04]  /*0c00*/  FADD.FTZ R9, -R3, -RZ ;  /* 0x800000ff03097221 */ /* 0x000fc80000010100 */
[----:B0-----:R-:W-:-:S04]  /*0c10*/  FFMA R11, R0, R9, 1 ;  /* 0x3f800000000b7423 */ /* 0x001fc80000000009 */
[----:B------:R-:W-:-:S04]  /*0c20*/  FFMA R0, R0, R11, R0 ;  /* 0x0000000b00007223 */ /* 0x000fc80000000000 */
[----:B------:R-:W-:-:S04]  /*0c30*/  FFMA R8, R0, UR4, RZ ;  /* 0x0000000400087c23 */ /* 0x000fc800080000ff */
[----:B------:R-:W-:-:S04]  /*0c40*/  FFMA R11, R9, R8, UR4 ;  /* 0x00000004090b7e23 */ /* 0x000fc80008000008 */
[----:B------:R-:W-:-:S04]  /*0c50*/  FFMA R11, R0, R11, R8 ;  /* 0x0000000b000b7223 */ /* 0x000fc80000000008 */
[----:B------:R-:W-:-:S04]  /*0c60*/  FFMA R10, R9, R11, UR4 ;  /* 0x00000004090a7e23 */ /* 0x000fc8000800000b */
[----:B------:R-:W-:-:S05]  /*0c70*/  FFMA R8, R0, R10, R11 ;  /* 0x0000000a00087223 */ /* 0x000fca000000000b */
[----:B------:R-:W-:-:S04]  /*0c80*/  SHF.R.U32.HI R3, RZ, 0x17, R8 ;  /* 0x00000017ff037819 */ /* 0x000fc80000011608 */
[----:B------:R-:W-:-:S04]  /*0c90*/  LOP3.LUT R3, R3, 0xff, RZ, 0xc0, !PT ;  /* 0x000000ff03037812 */ /* 0x000fc800078ec0ff */
[----:B------:R-:W-:-:S05]  /*0ca0*/  IADD3 R9, PT, PT, R3, R6, RZ ;  /* 0x0000000603097210 */ /* 0x000fca0007ffe0ff */
[----:B------:R-:W-:-:S05]  /*0cb0*/  VIADD R3, R9, 0xffffffff ;  /* 0xffffffff09037836 */ /* 0x000fca0000000000 */
[----:B------:R-:W-:-:S13]  /*0cc0*/  ISETP.GE.U32.AND P0, PT, R3, 0xfe, PT ;  /* 0x000000fe0300780c */ /* 0x000fda0003f06070 */
[----:B------:R-:W-:Y:S05]  /*0cd0*/  @!P0 BRA `(.L_x_19) ;  /* 0x0000000000808947 */ /* 0x000fea0003800000 */
[----:B------:R-:W-:-:S13]  /*0ce0*/  ISETP.GT.AND P0, PT, R9, 0xfe, PT ;  /* 0x000000fe0900780c */ /* 0x000fda0003f04270 */
[----:B------:R-:W-:Y:S05]  /*0cf0*/  @P0 BRA `(.L_x_20) ;  /* 0x00000000006c0947 */ /* 0x000fea0003800000 */
[----:B------:R-:W-:-:S13]  /*0d00*/  ISETP.GE.AND P0, PT, R9, 0x1, PT ;  /* 0x000000010900780c */ /* 0x000fda0003f06270 */
[----:B------:R-:W-:Y:S05]  /*0d10*/  @P0 BRA `(.L_x_21) ;  /* 0x0000000000740947 */ /* 0x000fea0003800000 */
[----:B------:R-:W-:Y:S02]  /*0d20*/  ISETP.GE.AND P0, PT, R9, -0x18, PT ;  /* 0xffffffe80900780c */ /* 0x000fe40003f06270 */
[----:B------:R-:W-:-:S11]  /*0d30*/  LOP3.LUT R8, R8, 0x80000000, RZ, 0xc0, !PT ;  /* 0x8000000008087812 */ /* 0x000fd600078ec0ff */
[----:B------:R-:W-:Y:S05]  /*0d40*/  @!P0 BRA `(.L_x_21) ;  /* 0x0000000000688947 */ /* 0x000fea0003800000 */
[CC--:B------:R-:W-:Y:S01]  /*0d50*/  FFMA.RZ R3, R0.reuse, R10.reuse, R11 ;  /* 0x0000000a00037223 */ /* 0x0c0fe2000000c00b */
[C---:B------:R-:W-:Y:S01]  /*0d60*/  VIADD R7, R9.reuse, 0x20 ;  /* 0x0000002009077836 */ /* 0x040fe20000000000 */
[C---:B------:R-:W-:Y:S02]  /*0d70*/  ISETP.NE.AND P2, PT, R9.reuse, RZ, PT ;  /* 0x000000ff0900720c */ /* 0x040fe40003f45270 */
[----:B------:R-:W-:Y:S01]  /*0d80*/  ISETP.NE.AND P1, PT, R9, RZ, PT ;  /* 0x000000ff0900720c */ /* 0x000fe20003f25270 */
[----:B------:R-:W-:Y:S01]  /*0d90*/  IMAD.MOV R9, RZ, RZ, -R9 ;  /* 0x000000ffff097224 */ /* 0x000fe200078e0a09 */
[----:B------:R-:W-:Y:S01]  /*0da0*/  LOP3.LUT R6, R3, 0x7fffff, RZ, 0xc0, !PT ;  /* 0x007fffff03067812 */ /* 0x000fe200078ec0ff */
[CCC-:B------:R-:W-:Y:S01]  /*0db0*/  FFMA.RP R3, R0.reuse, R10.reuse, R11.reuse ;  /* 0x0000000a00037223 */ /* 0x1c0fe2000000800b */
[----:B------:R-:W-:Y:S02]  /*0dc0*/  FFMA.RM R0, R0, R10, R11 ;  /* 0x0000000a00007223 */ /* 0x000fe4000000400b */
[----:B------:R-:W-:-:S03]  /*0dd0*/  LOP3.LUT R6, R6, 0x800000, RZ, 0xfc, !PT ;  /* 0x0080000006067812 */ /* 0x000fc600078efcff */
[----:B------:R-:W-:Y:S02]  /*0de0*/  FSETP.NEU.FTZ.AND P0, PT, R3, R0, PT ;  /* 0x000000000300720b */ /* 0x000fe40003f1d000 */
[----:B------:R-:W-:Y:S02]  /*0df0*/  SHF.L.U32 R7, R6, R7, RZ ;  /* 0x0000000706077219 */ /* 0x000fe400000006ff */
[----:B------:R-:W-:Y:S02]  /*0e00*/  SEL R3, R9, RZ, P2 ;  /* 0x000000ff09037207 */ /* 0x000fe40001000000 */
[----:B------:R-:W-:Y:S02]  /*0e10*/  ISETP.NE.AND P1, PT, R7, RZ, P1 ;  /* 0x000000ff0700720c */ /* 0x000fe40000f25270 */
[----:B------:R-:W-:Y:S02]  /*0e20*/  SHF.R.U32.HI R3, RZ, R3, R6 ;  /* 0x00000003ff037219 */ /* 0x000fe40000011606 */
[----:B------:R-:W-:-:S02]  /*0e30*/  PLOP3.LUT P0, PT, P0, P1, PT, 0xf8, 0x8f ;  /* 0x00000000008f781c */ /* 0x000fc40000703f70 */
[----:B------:R-:W-:Y:S02]  /*0e40*/  SHF.R.U32.HI R7, RZ, 0x1, R3 ;  /* 0x00000001ff077819 */ /* 0x000fe40000011603 */
[----:B------:R-:W-:-:S04]  /*0e50*/  SEL R0, RZ, 0x1, !P0 ;  /* 0x00000001ff007807 */ /* 0x000fc80004000000 */
[----:B------:R-:W-:-:S04]  /*0e60*/  LOP3.LUT R0, R0, 0x1, R7, 0xf8, !PT ;  /* 0x0000000100007812 */ /* 0x000fc800078ef807 */
[----:B------:R-:W-:-:S04]  /*0e70*/  LOP3.LUT R0, R0, R3, RZ, 0xc0, !PT ;  /* 0x0000000300007212 */ /* 0x000fc800078ec0ff */
[----:B------:R-:W-:-:S04]  /*0e80*/  IADD3 R7, PT, PT, R7, R0, RZ ;  /* 0x0000000007077210 */ /* 0x000fc80007ffe0ff */
[----:B------:R-:W-:Y:S01]  /*0e90*/  LOP3.LUT R8, R7, R8, RZ, 0xfc, !PT ;  /* 0x0000000807087212 */ /* 0x000fe200078efcff */
[----:B------:R-:W-:Y:S06]  /*0ea0*/  BRA `(.L_x_21) ;  /* 0x0000000000107947 */ /* 0x000fec0003800000 */
.L_x_20:
[----:B------:R-:W-:-:S04]  /*0eb0*/  LOP3.LUT R8, R8, 0x80000000, RZ, 0xc0, !PT ;  /* 0x8000000008087812 */ /* 0x000fc800078ec0ff */
[----:B------:R-:W-:Y:S01]  /*0ec0*/  LOP3.LUT R8, R8, 0x7f800000, RZ, 0xfc, !PT ;  /* 0x7f80000008087812 */ /* 0x000fe200078efcff */
[----:B------:R-:W-:Y:S06]  /*0ed0*/  BRA `(.L_x_21) ;  /* 0x0000000000047947 */ /* 0x000fec0003800000 */
.L_x_19:
[----:B------:R-:W-:-:S07]  /*0ee0*/  IMAD R8, R6, 0x800000, R8 ;  /* 0x0080000006087824 */ /* 0x000fce00078e0208 */
.L_x_21:
[----:B------:R-:W-:Y:S05]  /*0ef0*/  BSYNC.RECONVERGENT B2 ;  /* 0x0000000000027941 */ /* 0x000fea0003800200 */
.L_x_18:
[----:B------:R-:W-:Y:S05]  /*0f00*/  BRA `(.L_x_22) ;  /* 0x0000000000207947 */ /* 0x000fea0003800000 */
.L_x_17:
[----:B------:R-:W-:-:S04]  /*0f10*/  LOP3.LUT R8, R8, 0x80000000, R3, 0x48, !PT ;  /* 0x8000000008087812 */ /* 0x000fc800078e4803 */
[----:B------:R-:W-:Y:S01]  /*0f20*/  LOP3.LUT R8, R8, 0x7f800000, RZ, 0xfc, !PT ;  /* 0x7f80000008087812 */ /* 0x000fe200078efcff */
[----:B------:R-:W-:Y:S06]  /*0f30*/  BRA `(.L_x_22) ;  /* 0x0000000000147947 */ /* 0x000fec0003800000 */
.L_x_16:
[----:B------:R-:W-:Y:S01]  /*0f40*/  LOP3.LUT R8, R8, 0x80000000, R3, 0x48, !PT ;  /* 0x8000000008087812 */ /* 0x000fe200078e4803 */
[----:B------:R-:W-:Y:S06]  /*0f50*/  BRA `(.L_x_22) ;  /* 0x00000000000c7947 */ /* 0x000fec0003800000 */
.L_x_15:
[----:B------:R-:W0:Y:S01]  /*0f60*/  MUFU.RSQ R8, -QNAN ;  /* 0xffc0000000087908 */ /* 0x000e220000001400 */
[----:B------:R-:W-:Y:S05]  /*0f70*/  BRA `(.L_x_22) ;  /* 0x0000000000047947 */ /* 0x000fea0003800000 */
.L_x_14:
[----:B------:R-:W-:-:S07]  /*0f80*/  FADD.FTZ R8, R0, 2 ;  /* 0x4000000000087421 */ /* 0x000fce0000010000 */
.L_x_22:
[----:B------:R-:W-:Y:S05]  /*0f90*/  BSYNC.RECONVERGENT B0 ;  /* 0x0000000000007941 */ /* 0x000fea0003800200 */
.L_x_11:
[----:B------:R-:W-:-:S04]  /*0fa0*/  IMAD.MOV.U32 R3, RZ, RZ, 0x0 ;  /* 0x00000000ff037424 */ /* 0x000fc800078e00ff */
[----:B0-----:R-:W-:Y:S05]  /*0fb0*/  RET.REL.NODEC R2 `(activation) ;  /* 0xfffffff002107950 */ /* 0x001fea0003c3ffff */
.L_x_23:
[----:B------:R-:W-:-:S00]  /*0fc0*/  BRA `(.L_x_23) ;  /* 0xfffffffc00fc7947 */ /* 0x000fc0000383ffff */
[----:B------:R-:W-:-:S00]  /*0fd0*/  NOP ;  /* 0x0000000000007918 */ /* 0x000fc00000000000 */
        /* <DEDUP_REMOVED lines=10> */
.L_x_33:


//--------------------- .nv.shared.reserved.0     --------------------------
	.section	.nv.shared.reserved.0,"aw",@nobits
	.weak		__nv_reservedSMEM_offset_0_alias
	.size		__nv_reservedSMEM_offset_0_alias, 0, 64
	.other		__nv_reservedSMEM_offset_0_alias,@"STO_CUDA_RESERVED_SHARED STV_DEFAULT"
__nv_reservedSMEM_offset_0_alias:
	.zero		0
	.zero		64


//--------------------- .nv.constant0.activation  --------------------------
	.section	.nv.constant0.activation,"a",@progbits
	.sectionflags	@""
	.align	4
.nv.constant0.activation:
	.zero		912


//--------------------- SYMBOLS --------------------------

	.type		.nv.reservedSmem.offset0,@object
	.size		.nv.reservedSmem.offset0,0x4
